//
// Generated by NVIDIA NVVM Compiler
//
// Compiler Build ID: CL-36424714
// Cuda compilation tools, release 13.0, V13.0.88
// Based on NVVM 20.0.0
//

.version 9.0
.target sm_100
.address_size 64

	// .globl	_Z11helloKernelv
.extern .func  (.param .b32 func_retval0) vprintf
(
	.param .b64 vprintf_param_0,
	.param .b64 vprintf_param_1
)
;
.global .align 1 .b8 $str[28] = {72, 101, 108, 108, 111, 32, 102, 114, 111, 109, 32, 67, 85, 68, 65, 32, 116, 104, 114, 101, 97, 100, 32, 37, 100, 33, 10};

.visible .entry _Z11helloKernelv()
{
	.local .align 8 .b8 	__local_depot0[8];
	.reg .b64 	%SP;
	.reg .b64 	%SPL;
	.reg .b32 	%r<7>;
	.reg .b64 	%rd<5>;

	mov.u64 	%SPL, __local_depot0;
	cvta.local.u64 	%SP, %SPL;
	add.u64 	%rd1, %SP, 0;
	add.u64 	%rd2, %SPL, 0;
	mov.u32 	%r1, %tid.x;
	mov.u32 	%r2, %ctaid.x;
	mov.u32 	%r3, %ntid.x;
	mad.lo.s32 	%r4, %r2, %r3, %r1;
	st.local.u32 	[%rd2], %r4;
	mov.u64 	%rd3, $str;
	cvta.global.u64 	%rd4, %rd3;
	{ // callseq 0, 0
	.param .b64 param0;
	st.param.b64 	[param0], %rd4;
	.param .b64 param1;
	st.param.b64 	[param1], %rd1;
	.param .b32 retval0;
	call.uni (retval0), 
	vprintf, 
	(
	param0, 
	param1
	);
	ld.param.b32 	%r5, [retval0];
	} // callseq 0
	ret;

}


// ===== COMPILED SASS (sm_100) =====

	.target	sm_100

	.elftype	@"ET_EXEC"


//--------------------- .note.nv.tkinfo           --------------------------
	.section	.note.nv.tkinfo,"",@"SHT_NOTE"
	.sectionflags	@"SHF_NOTE_NV_TKINFO"
	.tkinfo
        /*0018*/ 	.word	0x00000002
        /*0030*/ 	.string	""
        /*0030*/ 	.string	"ptxas"
        /*0030*/ 	.string	"Cuda compilation tools, release 13.0, V13.0.88"
        /*0030*/ 	.string	"Build cuda_13.0.r13.0/compiler.36424714_0"
        /*0030*/ 	.string	"-arch sm_100 -m 64 "



//--------------------- .note.nv.cuinfo           --------------------------
	.section	.note.nv.cuinfo,"",@"SHT_NOTE"
	.sectionflags	@"SHF_NOTE_NV_CUINFO"
        /*0018*/ 	.short	0x0002
        /*001a*/ 	.short	0x0064
        /*001c*/ 	.short	0x0082
	.zero		2


//--------------------- .nv.info                  --------------------------
	.section	.nv.info,"",@"SHT_CUDA_INFO"
	.align	4


	//----- nvinfo : EIATTR_REGCOUNT
	.align		4
        /*0000*/ 	.byte	0x04, 0x2f
        /*0002*/ 	.short	(.L_2 - .L_1)
	.align		4
.L_1:
        /*0004*/ 	.word	index@(_Z11helloKernelv)
        /*0008*/ 	.word	0x00000018


	//----- nvinfo : EIATTR_FRAME_SIZE
	.align		4
.L_2:
        /*000c*/ 	.byte	0x04, 0x11
        /*000e*/ 	.short	(.L_4 - .L_3)
	.align		4
.L_3:
        /*0010*/ 	.word	index@(_Z11helloKernelv)
        /*0014*/ 	.word	0x00000008


	//----- nvinfo : EIATTR_MIN_STACK_SIZE
	.align		4
.L_4:
        /*0018*/ 	.byte	0x04, 0x12
        /*001a*/ 	.short	(.L_6 - .L_5)
	.align		4
.L_5:
        /*001c*/ 	.word	index@(_Z11helloKernelv)
        /*0020*/ 	.word	0x00000008
.L_6:


//--------------------- .nv.compat                --------------------------
	.section	.nv.compat,"",@"SHT_CUDA_COMPAT_INFO"
	.align	4
        /*0000*/ 	.byte	0x02, 0x09, 0x00, 0x00, 0x02, 0x02, 0x01, 0x00, 0x02, 0x05, 0x05, 0x00, 0x03, 0x07, 0x01, 0x01
        /*0010*/ 	.byte	0x02, 0x03, 0x00, 0x00, 0x02, 0x06, 0x01, 0x00, 0x04, 0x0b, 0x08, 0x00, 0x09, 0x00, 0x00, 0x00
        /*0020*/ 	.byte	0x00, 0x00, 0x00, 0x00


//--------------------- .nv.info._Z11helloKernelv --------------------------
	.section	.nv.info._Z11helloKernelv,"",@"SHT_CUDA_INFO"
	.sectionflags	@""
	.align	4


	//----- nvinfo : EIATTR_CUDA_API_VERSION
	.align		4
        /*0000*/ 	.byte	0x04, 0x37
        /*0002*/ 	.short	(.L_8 - .L_7)
.L_7:
        /*0004*/ 	.word	0x00000082


	//----- nvinfo : EIATTR_SPARSE_MMA_MASK
	.align		4
.L_8:
        /*0008*/ 	.byte	0x03, 0x50
        /*000a*/ 	.short	0x0000


	//----- nvinfo : EIATTR_MAXREG_COUNT
	.align		4
        /*000c*/ 	.byte	0x03, 0x1b
        /*000e*/ 	.short	0x00ff


	//----- nvinfo : EIATTR_EXTERNS
	.align		4
        /*0010*/ 	.byte	0x04, 0x0f
        /*0012*/ 	.short	(.L_10 - .L_9)


	//   ....[0]....
	.align		4
.L_9:
        /*0014*/ 	.word	index@(vprintf)


	//----- nvinfo : EIATTR_MERCURY_ISA_VERSION
	.align		4
.L_10:
        /*0018*/ 	.byte	0x03, 0x5f
        /*001a*/ 	.short	0x0101


	//----- nvinfo : EIATTR_VRC_CTA_INIT_COUNT
	.align		4
        /*001c*/ 	.byte	0x02, 0x4a
	.zero		1
	.zero		1


	//----- nvinfo : EIATTR_SYSCALL_OFFSETS
	.align		4
        /*0020*/ 	.byte	0x04, 0x46
        /*0022*/ 	.short	(.L_12 - .L_11)


	//   ....[0]....
.L_11:
        /*0024*/ 	.word	0x00000110


	//----- nvinfo : EIATTR_EXIT_INSTR_OFFSETS
	.align		4
.L_12:
        /*0028*/ 	.byte	0x04, 0x1c
        /*002a*/ 	.short	(.L_14 - .L_13)


	//   ....[0]....
.L_13:
        /*002c*/ 	.word	0x00000120


	//----- nvinfo : EIATTR_SW_WAR
	.align		4
.L_14:
        /*0030*/ 	.byte	0x04, 0x36
        /*0032*/ 	.short	(.L_16 - .L_15)
.L_15:
        /*0034*/ 	.word	0x00000008
.L_16:


//--------------------- .nv.callgraph             --------------------------
	.section	.nv.callgraph,"",@"SHT_CUDA_CALLGRAPH"
	.align	4
	.sectionentsize	8
	.align		4
        /*0000*/ 	.word	0x00000000
	.align		4
        /*0004*/ 	.word	0xffffffff
	.align		4
        /*0008*/ 	.word	index@(_Z11helloKernelv)
	.align		4
        /*000c*/ 	.word	index@(vprintf)
	.align		4
        /*0010*/ 	.word	0x00000000
	.align		4
        /*0014*/ 	.word	0xfffffffe
	.align		4
        /*0018*/ 	.word	0x00000000
	.align		4
        /*001c*/ 	.word	0xfffffffd
	.align		4
        /*0020*/ 	.word	0x00000000
	.align		4
        /*0024*/ 	.word	0xfffffffc


//--------------------- .nv.constant4             --------------------------
	.section	.nv.constant4,"a",@progbits
	.align	8
	.align		8
.nv.constant4:
        /*0000*/ 	.dword	vprintf
	.align		8
        /*0008*/ 	.dword	$str


//--------------------- .text._Z11helloKernelv    --------------------------
	.section	.text._Z11helloKernelv,"ax",@progbits
	.align	128
        .global         _Z11helloKernelv
        .type           _Z11helloKernelv,@function
        .size           _Z11helloKernelv,(.L_x_2 - _Z11helloKernelv)
        .other          _Z11helloKernelv,@"STO_CUDA_ENTRY STV_DEFAULT"
_Z11helloKernelv:
.text._Z11helloKernelv:
[----:B------:R-:W0:Y:S01]  /*0000*/  LDC R1, c[0x0][0x37c] ;  /* 0x0000df00ff017b82 */ /* 0x000e220000000800 */
[----:B------:R-:W1:Y:S01]  /*0010*/  S2R R0, SR_TID.X ;  /* 0x0000000000007919 */ /* 0x000e620000002100 */
[----:B------:R-:W2:Y:S06]  /*0020*/  LDCU UR5, c[0x0][0x2fc] ;  /* 0x00005f80ff0577ac */ /* 0x000eac0008000800 */
[----:B------:R-:W1:Y:S01]  /*0030*/  S2UR UR6, SR_CTAID.X ;  /* 0x00000000000679c3 */ /* 0x000e620000002500 */
[----:B------:R-:W-:Y:S01]  /*0040*/  MOV R2, 0x0 ;  /* 0x0000000000027802 */ /* 0x000fe20000000f00 */
[----:B0-----:R-:W-:Y:S01]  /*0050*/  VIADD R1, R1, 0xfffffff8 ;  /* 0xfffffff801017836 */ /* 0x001fe20000000000 */
[----:B------:R-:W0:Y:S05]  /*0060*/  LDCU UR4, c[0x0][0x2f8] ;  /* 0x00005f00ff0477ac */ /* 0x000e2a0008000800 */
[----:B------:R-:W1:Y:S01]  /*0070*/  LDC R3, c[0x0][0x360] ;  /* 0x0000d800ff037b82 */ /* 0x000e620000000800 */
[----:B0-----:R-:W-:-:S05]  /*0080*/  IADD3 R6, P0, PT, R1, UR4, RZ ;  /* 0x0000000401067c10 */ /* 0x001fca000ff1e0ff */
[----:B--2---:R-:W-:Y:S02]  /*0090*/  IMAD.X R7, RZ, RZ, UR5, P0 ;  /* 0x00000005ff077e24 */ /* 0x004fe400080e06ff */
[----:B-1----:R-:W-:Y:S01]  /*00a0*/  IMAD R0, R3, UR6, R0 ;  /* 0x0000000603007c24 */ /* 0x002fe2000f8e0200 */
[----:B------:R-:W0:Y:S01]  /*00b0*/  LDCU.64 UR6, c[0x4][0x8] ;  /* 0x01000100ff0677ac */ /* 0x000e220008000a00 */
[----:B------:R-:W1:Y:S03]  /*00c0*/  LDC.64 R2, c[0x4][R2] ;  /* 0x0100000002027b82 */ /* 0x000e660000000a00 */
[----:B------:R2:W-:Y:S01]  /*00d0*/  STL [R1], R0 ;  /* 0x0000000001007387 */ /* 0x0005e20000100800 */
[----:B0-----:R-:W-:Y:S01]  /*00e0*/  IMAD.U32 R4, RZ, RZ, UR6 ;  /* 0x00000006ff047e24 */ /* 0x001fe2000f8e00ff */
[----:B--2---:R-:W-:-:S07]  /*00f0*/  MOV R5, UR7 ;  /* 0x0000000700057c02 */ /* 0x004fce0008000f00 */
[----:B------:R-:W-:-:S07]  /*0100*/  LEPC R20, `(.L_x_0) ;  /* 0x000000001014794e */ /* 0x000fce0000000000 */
[----:B-1----:R-:W-:Y:S05]  /*0110*/  CALL.ABS.NOINC R2 ;  /* 0x0000000002007343 */ /* 0x002fea0003c00000 */
.L_x_0:
[----:B------:R-:W-:Y:S05]  /*0120*/  EXIT ;  /* 0x000000000000794d */ /* 0x000fea0003800000 */
.L_x_1:
[----:B------:R-:W-:-:S00]  /*0130*/  BRA `(.L_x_1) ;  /* 0xfffffffc00fc7947 */ /* 0x000fc0000383ffff */
[----:B------:R-:W-:-:S00]  /*0140*/  NOP ;  /* 0x0000000000007918 */ /* 0x000fc00000000000 */
        /* <DEDUP_REMOVED lines=11> */
.L_x_2:


//--------------------- .nv.global.init           --------------------------
	.section	.nv.global.init,"aw",@progbits
.nv.global.init:
	.type		$str,@object
	.size		$str,(.L_0 - $str)
$str:
        /*0000*/ 	.byte	0x48, 0x65, 0x6c, 0x6c, 0x6f, 0x20, 0x66, 0x72, 0x6f, 0x6d, 0x20, 0x43, 0x55, 0x44, 0x41, 0x20
        /*0010*/ 	.byte	0x74, 0x68, 0x72, 0x65, 0x61, 0x64, 0x20, 0x25, 0x64, 0x21, 0x0a, 0x00
.L_0:


//--------------------- .nv.shared.reserved.0     --------------------------
	.section	.nv.shared.reserved.0,"aw",@nobits
	.weak		__nv_reservedSMEM_offset_0_alias
	.size		__nv_reservedSMEM_offset_0_alias, 0, 64
	.other		__nv_reservedSMEM_offset_0_alias,@"STO_CUDA_RESERVED_SHARED STV_DEFAULT"
__nv_reservedSMEM_offset_0_alias:
	.zero		0
	.zero		64


//--------------------- .nv.constant0._Z11helloKernelv --------------------------
	.section	.nv.constant0._Z11helloKernelv,"a",@progbits
	.sectionflags	@""
	.align	4
.nv.constant0._Z11helloKernelv:
	.zero		896


//--------------------- SYMBOLS --------------------------

	.type		.nv.reservedSmem.offset0,@object
	.size		.nv.reservedSmem.offset0,0x4
	.type		vprintf,@function
